//
// Generated by NVIDIA NVVM Compiler
//
// Compiler Build ID: CL-36424714
// Cuda compilation tools, release 13.0, V13.0.88
// Based on NVVM 20.0.0
//

.version 9.0
.target sm_100
.address_size 64

	// .globl	_Z16increment3DArrayPiiii

.visible .entry _Z16increment3DArrayPiiii(
	.param .u64 .ptr .align 1 _Z16increment3DArrayPiiii_param_0,
	.param .u32 _Z16increment3DArrayPiiii_param_1,
	.param .u32 _Z16increment3DArrayPiiii_param_2,
	.param .u32 _Z16increment3DArrayPiiii_param_3
)
{
	.reg .pred 	%p<6>;
	.reg .b32 	%r<21>;
	.reg .b64 	%rd<5>;

	ld.param.u64 	%rd1, [_Z16increment3DArrayPiiii_param_0];
	ld.param.u32 	%r4, [_Z16increment3DArrayPiiii_param_1];
	ld.param.u32 	%r6, [_Z16increment3DArrayPiiii_param_2];
	ld.param.u32 	%r7, [_Z16increment3DArrayPiiii_param_3];
	mov.u32 	%r8, %tid.x;
	mov.u32 	%r9, %ctaid.x;
	mov.u32 	%r10, %nctaid.x;
	mad.lo.s32 	%r1, %r9, %r10, %r8;
	mov.u32 	%r11, %tid.y;
	mov.u32 	%r12, %ctaid.y;
	mov.u32 	%r13, %nctaid.y;
	mad.lo.s32 	%r14, %r12, %r13, %r11;
	mov.u32 	%r15, %tid.z;
	mov.u32 	%r16, %ctaid.z;
	mov.u32 	%r17, %nctaid.z;
	mad.lo.s32 	%r3, %r16, %r17, %r15;
	setp.ge.s32 	%p1, %r1, %r4;
	setp.ge.s32 	%p2, %r14, %r6;
	or.pred  	%p3, %p1, %p2;
	setp.ge.s32 	%p4, %r3, %r7;
	or.pred  	%p5, %p3, %p4;
	@%p5 bra 	$L__BB0_2;
	cvta.to.global.u64 	%rd2, %rd1;
	mad.lo.s32 	%r18, %r6, %r3, %r14;
	mad.lo.s32 	%r19, %r18, %r4, %r1;
	mul.wide.s32 	%rd3, %r19, 4;
	add.s64 	%rd4, %rd2, %rd3;
	mov.b32 	%r20, 10;
	st.global.u32 	[%rd4], %r20;
$L__BB0_2:
	ret;

}


// ===== COMPILED SASS (sm_100) =====

	.target	sm_100

	.elftype	@"ET_EXEC"


//--------------------- .note.nv.tkinfo           --------------------------
	.section	.note.nv.tkinfo,"",@"SHT_NOTE"
	.sectionflags	@"SHF_NOTE_NV_TKINFO"
	.tkinfo
        /*0018*/ 	.word	0x00000002
        /*0030*/ 	.string	""
        /*0030*/ 	.string	"ptxas"
        /*0030*/ 	.string	"Cuda compilation tools, release 13.0, V13.0.88"
        /*0030*/ 	.string	"Build cuda_13.0.r13.0/compiler.36424714_0"
        /*0030*/ 	.string	"-arch sm_100 -m 64 "



//--------------------- .note.nv.cuinfo           --------------------------
	.section	.note.nv.cuinfo,"",@"SHT_NOTE"
	.sectionflags	@"SHF_NOTE_NV_CUINFO"
        /*0018*/ 	.short	0x0002
        /*001a*/ 	.short	0x0064
        /*001c*/ 	.short	0x0082
	.zero		2


//--------------------- .nv.info                  --------------------------
	.section	.nv.info,"",@"SHT_CUDA_INFO"
	.align	4


	//----- nvinfo : EIATTR_REGCOUNT
	.align		4
        /*0000*/ 	.byte	0x04, 0x2f
        /*0002*/ 	.short	(.L_1 - .L_0)
	.align		4
.L_0:
        /*0004*/ 	.word	index@(_Z16increment3DArrayPiiii)
        /*0008*/ 	.word	0x0000000a


	//----- nvinfo : EIATTR_FRAME_SIZE
	.align		4
.L_1:
        /*000c*/ 	.byte	0x04, 0x11
        /*000e*/ 	.short	(.L_3 - .L_2)
	.align		4
.L_2:
        /*0010*/ 	.word	index@(_Z16increment3DArrayPiiii)
        /*0014*/ 	.word	0x00000000


	//----- nvinfo : EIATTR_MIN_STACK_SIZE
	.align		4
.L_3:
        /*0018*/ 	.byte	0x04, 0x12
        /*001a*/ 	.short	(.L_5 - .L_4)
	.align		4
.L_4:
        /*001c*/ 	.word	index@(_Z16increment3DArrayPiiii)
        /*0020*/ 	.word	0x00000000
.L_5:


//--------------------- .nv.compat                --------------------------
	.section	.nv.compat,"",@"SHT_CUDA_COMPAT_INFO"
	.align	4
        /*0000*/ 	.byte	0x02, 0x09, 0x00, 0x00, 0x02, 0x02, 0x01, 0x00, 0x02, 0x05, 0x05, 0x00, 0x03, 0x07, 0x01, 0x01
        /*0010*/ 	.byte	0x02, 0x03, 0x00, 0x00, 0x02, 0x06, 0x01, 0x00, 0x04, 0x0b, 0x08, 0x00, 0x09, 0x00, 0x00, 0x00
        /*0020*/ 	.byte	0x00, 0x00, 0x00, 0x00


//--------------------- .nv.info._Z16increment3DArrayPiiii --------------------------
	.section	.nv.info._Z16increment3DArrayPiiii,"",@"SHT_CUDA_INFO"
	.sectionflags	@""
	.align	4


	//----- nvinfo : EIATTR_CUDA_API_VERSION
	.align		4
        /*0000*/ 	.byte	0x04, 0x37
        /*0002*/ 	.short	(.L_7 - .L_6)
.L_6:
        /*0004*/ 	.word	0x00000082


	//----- nvinfo : EIATTR_KPARAM_INFO
	.align		4
.L_7:
        /*0008*/ 	.byte	0x04, 0x17
        /*000a*/ 	.short	(.L_9 - .L_8)
.L_8:
        /*000c*/ 	.word	0x00000000
        /*0010*/ 	.short	0x0003
        /*0012*/ 	.short	0x0010
        /*0014*/ 	.byte	0x00, 0xf0, 0x11, 0x00


	//----- nvinfo : EIATTR_KPARAM_INFO
	.align		4
.L_9:
        /*0018*/ 	.byte	0x04, 0x17
        /*001a*/ 	.short	(.L_11 - .L_10)
.L_10:
        /*001c*/ 	.word	0x00000000
        /*0020*/ 	.short	0x0002
        /*0022*/ 	.short	0x000c
        /*0024*/ 	.byte	0x00, 0xf0, 0x11, 0x00


	//----- nvinfo : EIATTR_KPARAM_INFO
	.align		4
.L_11:
        /*0028*/ 	.byte	0x04, 0x17
        /*002a*/ 	.short	(.L_13 - .L_12)
.L_12:
        /*002c*/ 	.word	0x00000000
        /*0030*/ 	.short	0x0001
        /*0032*/ 	.short	0x0008
        /*0034*/ 	.byte	0x00, 0xf0, 0x11, 0x00


	//----- nvinfo : EIATTR_KPARAM_INFO
	.align		4
.L_13:
        /*0038*/ 	.byte	0x04, 0x17
        /*003a*/ 	.short	(.L_15 - .L_14)
.L_14:
        /*003c*/ 	.word	0x00000000
        /*0040*/ 	.short	0x0000
        /*0042*/ 	.short	0x0000
        /*0044*/ 	.byte	0x00, 0xf5, 0x21, 0x00


	//----- nvinfo : EIATTR_SPARSE_MMA_MASK
	.align		4
.L_15:
        /*0048*/ 	.byte	0x03, 0x50
        /*004a*/ 	.short	0x0000


	//----- nvinfo : EIATTR_MAXREG_COUNT
	.align		4
        /*004c*/ 	.byte	0x03, 0x1b
        /*004e*/ 	.short	0x00ff


	//----- nvinfo : EIATTR_MERCURY_ISA_VERSION
	.align		4
        /*0050*/ 	.byte	0x03, 0x5f
        /*0052*/ 	.short	0x0101


	//----- nvinfo : EIATTR_VRC_CTA_INIT_COUNT
	.align		4
        /*0054*/ 	.byte	0x02, 0x4a
	.zero		1
	.zero		1


	//----- nvinfo : EIATTR_EXIT_INSTR_OFFSETS
	.align		4
        /*0058*/ 	.byte	0x04, 0x1c
        /*005a*/ 	.short	(.L_17 - .L_16)


	//   ....[0]....
.L_16:
        /*005c*/ 	.word	0x00000120


	//   ....[1]....
        /*0060*/ 	.word	0x000001a0


	//----- nvinfo : EIATTR_CBANK_PARAM_SIZE
	.align		4
.L_17:
        /*0064*/ 	.byte	0x03, 0x19
        /*0066*/ 	.short	0x0014


	//----- nvinfo : EIATTR_PARAM_CBANK
	.align		4
        /*0068*/ 	.byte	0x04, 0x0a
        /*006a*/ 	.short	(.L_19 - .L_18)
	.align		4
.L_18:
        /*006c*/ 	.word	index@(.nv.constant0._Z16increment3DArrayPiiii)
        /*0070*/ 	.short	0x0380
        /*0072*/ 	.short	0x0014


	//----- nvinfo : EIATTR_SW_WAR
	.align		4
.L_19:
        /*0074*/ 	.byte	0x04, 0x36
        /*0076*/ 	.short	(.L_21 - .L_20)
.L_20:
        /*0078*/ 	.word	0x00000008
.L_21:


//--------------------- .nv.callgraph             --------------------------
	.section	.nv.callgraph,"",@"SHT_CUDA_CALLGRAPH"
	.align	4
	.sectionentsize	8
	.align		4
        /*0000*/ 	.word	0x00000000
	.align		4
        /*0004*/ 	.word	0xffffffff
	.align		4
        /*0008*/ 	.word	0x00000000
	.align		4
        /*000c*/ 	.word	0xfffffffe
	.align		4
        /*0010*/ 	.word	0x00000000
	.align		4
        /*0014*/ 	.word	0xfffffffd
	.align		4
        /*0018*/ 	.word	0x00000000
	.align		4
        /*001c*/ 	.word	0xfffffffc


//--------------------- .text._Z16increment3DArrayPiiii --------------------------
	.section	.text._Z16increment3DArrayPiiii,"ax",@progbits
	.align	128
        .global         _Z16increment3DArrayPiiii
        .type           _Z16increment3DArrayPiiii,@function
        .size           _Z16increment3DArrayPiiii,(.L_x_1 - _Z16increment3DArrayPiiii)
        .other          _Z16increment3DArrayPiiii,@"STO_CUDA_ENTRY STV_DEFAULT"
_Z16increment3DArrayPiiii:
.text._Z16increment3DArrayPiiii:
[----:B------:R-:W-:Y:S01]  /*0000*/  LDC R1, c[0x0][0x37c] ;  /* 0x0000df00ff017b82 */ /* 0x000fe20000000800 */
[----:B------:R-:W0:Y:S07]  /*0010*/  S2R R4, SR_TID.Y ;  /* 0x0000000000047919 */ /* 0x000e2e0000002200 */
[----:B------:R-:W1:Y:S01]  /*0020*/  LDC R3, c[0x0][0x370] ;  /* 0x0000dc00ff037b82 */ /* 0x000e620000000800 */
[----:B------:R-:W2:Y:S01]  /*0030*/  LDCU.64 UR8, c[0x0][0x388] ;  /* 0x00007100ff0877ac */ /* 0x000ea20008000a00 */
[----:B------:R-:W1:Y:S01]  /*0040*/  S2R R0, SR_TID.X ;  /* 0x0000000000007919 */ /* 0x000e620000002100 */
[----:B------:R-:W3:Y:S01]  /*0050*/  LDCU UR7, c[0x0][0x390] ;  /* 0x00007200ff0777ac */ /* 0x000ee20008000800 */
[----:B------:R-:W4:Y:S04]  /*0060*/  S2R R2, SR_TID.Z ;  /* 0x0000000000027919 */ /* 0x000f280000002300 */
[----:B------:R-:W0:Y:S08]  /*0070*/  S2UR UR5, SR_CTAID.Y ;  /* 0x00000000000579c3 */ /* 0x000e300000002600 */
[----:B------:R-:W0:Y:S08]  /*0080*/  LDC R5, c[0x0][0x374] ;  /* 0x0000dd00ff057b82 */ /* 0x000e300000000800 */
[----:B------:R-:W1:Y:S08]  /*0090*/  S2UR UR4, SR_CTAID.X ;  /* 0x00000000000479c3 */ /* 0x000e700000002500 */
[----:B------:R-:W4:Y:S08]  /*00a0*/  S2UR UR6, SR_CTAID.Z ;  /* 0x00000000000679c3 */ /* 0x000f300000002700 */
[----:B------:R-:W4:Y:S01]  /*00b0*/  LDC R7, c[0x0][0x378] ;  /* 0x0000de00ff077b82 */ /* 0x000f220000000800 */
[----:B0-----:R-:W-:-:S05]  /*00c0*/  IMAD R4, R5, UR5, R4 ;  /* 0x0000000505047c24 */ /* 0x001fca000f8e0204 */
[----:B--2---:R-:W-:Y:S01]  /*00d0*/  ISETP.GE.AND P0, PT, R4, UR9, PT ;  /* 0x0000000904007c0c */ /* 0x004fe2000bf06270 */
[----:B-1----:R-:W-:-:S05]  /*00e0*/  IMAD R0, R3, UR4, R0 ;  /* 0x0000000403007c24 */ /* 0x002fca000f8e0200 */
[----:B------:R-:W-:Y:S01]  /*00f0*/  ISETP.GE.OR P0, PT, R0, UR8, P0 ;  /* 0x0000000800007c0c */ /* 0x000fe20008706670 */
[----:B----4-:R-:W-:-:S05]  /*0100*/  IMAD R5, R7, UR6, R2 ;  /* 0x0000000607057c24 */ /* 0x010fca000f8e0202 */
[----:B---3--:R-:W-:-:S13]  /*0110*/  ISETP.GE.OR P0, PT, R5, UR7, P0 ;  /* 0x0000000705007c0c */ /* 0x008fda0008706670 */
[----:B------:R-:W-:Y:S05]  /*0120*/  @P0 EXIT ;  /* 0x000000000000094d */ /* 0x000fea0003800000 */
[----:B------:R-:W0:Y:S01]  /*0130*/  LDC.64 R2, c[0x0][0x380] ;  /* 0x0000e000ff027b82 */ /* 0x000e220000000a00 */
[----:B------:R-:W1:Y:S01]  /*0140*/  LDCU.64 UR4, c[0x0][0x358] ;  /* 0x00006b00ff0477ac */ /* 0x000e620008000a00 */
[----:B------:R-:W-:Y:S02]  /*0150*/  IMAD R5, R5, UR9, R4 ;  /* 0x0000000905057c24 */ /* 0x000fe4000f8e0204 */
[----:B------:R-:W-:Y:S02]  /*0160*/  HFMA2 R7, -RZ, RZ, 0, 5.9604644775390625e-07 ;  /* 0x0000000aff077431 */ /* 0x000fe400000001ff */
[----:B------:R-:W-:-:S04]  /*0170*/  IMAD R5, R5, UR8, R0 ;  /* 0x0000000805057c24 */ /* 0x000fc8000f8e0200 */
[----:B0-----:R-:W-:-:S05]  /*0180*/  IMAD.WIDE R2, R5, 0x4, R2 ;  /* 0x0000000405027825 */ /* 0x001fca00078e0202 */
[----:B-1----:R-:W-:Y:S01]  /*0190*/  STG.E desc[UR4][R2.64], R7 ;  /* 0x0000000702007986 */ /* 0x002fe2000c101904 */
[----:B------:R-:W-:Y:S05]  /*01a0*/  EXIT ;  /* 0x000000000000794d */ /* 0x000fea0003800000 */
.L_x_0:
[----:B------:R-:W-:-:S00]  /*01b0*/  BRA `(.L_x_0) ;  /* 0xfffffffc00fc7947 */ /* 0x000fc0000383ffff */
[----:B------:R-:W-:-:S00]  /*01c0*/  NOP ;  /* 0x0000000000007918 */ /* 0x000fc00000000000 */
        /* <DEDUP_REMOVED lines=11> */
.L_x_1:


//--------------------- .nv.shared.reserved.0     --------------------------
	.section	.nv.shared.reserved.0,"aw",@nobits
	.weak		__nv_reservedSMEM_offset_0_alias
	.size		__nv_reservedSMEM_offset_0_alias, 0, 64
	.other		__nv_reservedSMEM_offset_0_alias,@"STO_CUDA_RESERVED_SHARED STV_DEFAULT"
__nv_reservedSMEM_offset_0_alias:
	.zero		0
	.zero		64


//--------------------- .nv.constant0._Z16increment3DArrayPiiii --------------------------
	.section	.nv.constant0._Z16increment3DArrayPiiii,"a",@progbits
	.sectionflags	@""
	.align	4
.nv.constant0._Z16increment3DArrayPiiii:
	.zero		916


//--------------------- SYMBOLS --------------------------

	.type		.nv.reservedSmem.offset0,@object
	.size		.nv.reservedSmem.offset0,0x4
